//
// Generated by NVIDIA NVVM Compiler
//
// Compiler Build ID: CL-36424714
// Cuda compilation tools, release 13.0, V13.0.88
// Based on NVVM 20.0.0
//

.version 9.0
.target sm_100
.address_size 64

	// .globl	_Z14multiplyGlobalPffi
// _ZZ14multiplySharedPffiE4temp has been demoted

.visible .entry _Z14multiplyGlobalPffi(
	.param .u64 .ptr .align 1 _Z14multiplyGlobalPffi_param_0,
	.param .f32 _Z14multiplyGlobalPffi_param_1,
	.param .u32 _Z14multiplyGlobalPffi_param_2
)
{
	.reg .pred 	%p<2>;
	.reg .b32 	%r<6>;
	.reg .b32 	%f<4>;
	.reg .b64 	%rd<5>;

	ld.param.u64 	%rd1, [_Z14multiplyGlobalPffi_param_0];
	ld.param.f32 	%f1, [_Z14multiplyGlobalPffi_param_1];
	ld.param.u32 	%r2, [_Z14multiplyGlobalPffi_param_2];
	mov.u32 	%r3, %ctaid.x;
	mov.u32 	%r4, %ntid.x;
	mov.u32 	%r5, %tid.x;
	mad.lo.s32 	%r1, %r3, %r4, %r5;
	setp.ge.s32 	%p1, %r1, %r2;
	@%p1 bra 	$L__BB0_2;
	cvta.to.global.u64 	%rd2, %rd1;
	mul.wide.s32 	%rd3, %r1, 4;
	add.s64 	%rd4, %rd2, %rd3;
	ld.global.f32 	%f2, [%rd4];
	mul.f32 	%f3, %f1, %f2;
	st.global.f32 	[%rd4], %f3;
$L__BB0_2:
	ret;

}
	// .globl	_Z14multiplySharedPffi
.visible .entry _Z14multiplySharedPffi(
	.param .u64 .ptr .align 1 _Z14multiplySharedPffi_param_0,
	.param .f32 _Z14multiplySharedPffi_param_1,
	.param .u32 _Z14multiplySharedPffi_param_2
)
{
	.reg .pred 	%p<4>;
	.reg .b32 	%r<9>;
	.reg .b32 	%f<6>;
	.reg .b64 	%rd<5>;
	// demoted variable
	.shared .align 4 .b8 _ZZ14multiplySharedPffiE4temp[1024];
	ld.param.u64 	%rd2, [_Z14multiplySharedPffi_param_0];
	ld.param.f32 	%f1, [_Z14multiplySharedPffi_param_1];
	ld.param.u32 	%r3, [_Z14multiplySharedPffi_param_2];
	cvta.to.global.u64 	%rd3, %rd2;
	mov.u32 	%r4, %tid.x;
	mov.u32 	%r5, %ctaid.x;
	mov.u32 	%r6, %ntid.x;
	mad.lo.s32 	%r1, %r5, %r6, %r4;
	setp.ge.s32 	%p1, %r1, %r3;
	mul.wide.s32 	%rd4, %r1, 4;
	add.s64 	%rd1, %rd3, %rd4;
	shl.b32 	%r7, %r4, 2;
	mov.u32 	%r8, _ZZ14multiplySharedPffiE4temp;
	add.s32 	%r2, %r8, %r7;
	@%p1 bra 	$L__BB1_2;
	ld.global.f32 	%f2, [%rd1];
	st.shared.f32 	[%r2], %f2;
$L__BB1_2:
	setp.ge.s32 	%p2, %r1, %r3;
	bar.sync 	0;
	@%p2 bra 	$L__BB1_4;
	ld.shared.f32 	%f3, [%r2];
	mul.f32 	%f4, %f1, %f3;
	st.shared.f32 	[%r2], %f4;
$L__BB1_4:
	setp.ge.s32 	%p3, %r1, %r3;
	bar.sync 	0;
	@%p3 bra 	$L__BB1_6;
	ld.shared.f32 	%f5, [%r2];
	st.global.f32 	[%rd1], %f5;
$L__BB1_6:
	ret;

}


// ===== COMPILED SASS (sm_100) =====

	.target	sm_100

	.elftype	@"ET_EXEC"


//--------------------- .note.nv.tkinfo           --------------------------
	.section	.note.nv.tkinfo,"",@"SHT_NOTE"
	.sectionflags	@"SHF_NOTE_NV_TKINFO"
	.tkinfo
        /*0018*/ 	.word	0x00000002
        /*0030*/ 	.string	""
        /*0030*/ 	.string	"ptxas"
        /*0030*/ 	.string	"Cuda compilation tools, release 13.0, V13.0.88"
        /*0030*/ 	.string	"Build cuda_13.0.r13.0/compiler.36424714_0"
        /*0030*/ 	.string	"-arch sm_100 -m 64 "



//--------------------- .note.nv.cuinfo           --------------------------
	.section	.note.nv.cuinfo,"",@"SHT_NOTE"
	.sectionflags	@"SHF_NOTE_NV_CUINFO"
        /*0018*/ 	.short	0x0002
        /*001a*/ 	.short	0x0064
        /*001c*/ 	.short	0x0082
	.zero		2


//--------------------- .nv.info                  --------------------------
	.section	.nv.info,"",@"SHT_CUDA_INFO"
	.align	4


	//----- nvinfo : EIATTR_REGCOUNT
	.align		4
        /*0000*/ 	.byte	0x04, 0x2f
        /*0002*/ 	.short	(.L_1 - .L_0)
	.align		4
.L_0:
        /*0004*/ 	.word	index@(_Z14multiplyGlobalPffi)
        /*0008*/ 	.word	0x00000008


	//----- nvinfo : EIATTR_FRAME_SIZE
	.align		4
.L_1:
        /*000c*/ 	.byte	0x04, 0x11
        /*000e*/ 	.short	(.L_3 - .L_2)
	.align		4
.L_2:
        /*0010*/ 	.word	index@(_Z14multiplyGlobalPffi)
        /*0014*/ 	.word	0x00000000


	//----- nvinfo : EIATTR_REGCOUNT
	.align		4
.L_3:
        /*0018*/ 	.byte	0x04, 0x2f
        /*001a*/ 	.short	(.L_5 - .L_4)
	.align		4
.L_4:
        /*001c*/ 	.word	index@(_Z14multiplySharedPffi)
        /*0020*/ 	.word	0x0000000a


	//----- nvinfo : EIATTR_FRAME_SIZE
	.align		4
.L_5:
        /*0024*/ 	.byte	0x04, 0x11
        /*0026*/ 	.short	(.L_7 - .L_6)
	.align		4
.L_6:
        /*0028*/ 	.word	index@(_Z14multiplySharedPffi)
        /*002c*/ 	.word	0x00000000


	//----- nvinfo : EIATTR_MIN_STACK_SIZE
	.align		4
.L_7:
        /*0030*/ 	.byte	0x04, 0x12
        /*0032*/ 	.short	(.L_9 - .L_8)
	.align		4
.L_8:
        /*0034*/ 	.word	index@(_Z14multiplySharedPffi)
        /*0038*/ 	.word	0x00000000


	//----- nvinfo : EIATTR_MIN_STACK_SIZE
	.align		4
.L_9:
        /*003c*/ 	.byte	0x04, 0x12
        /*003e*/ 	.short	(.L_11 - .L_10)
	.align		4
.L_10:
        /*0040*/ 	.word	index@(_Z14multiplyGlobalPffi)
        /*0044*/ 	.word	0x00000000
.L_11:


//--------------------- .nv.compat                --------------------------
	.section	.nv.compat,"",@"SHT_CUDA_COMPAT_INFO"
	.align	4
        /*0000*/ 	.byte	0x02, 0x09, 0x00, 0x00, 0x02, 0x02, 0x01, 0x00, 0x02, 0x05, 0x05, 0x00, 0x03, 0x07, 0x01, 0x01
        /*0010*/ 	.byte	0x02, 0x03, 0x00, 0x00, 0x02, 0x06, 0x01, 0x00, 0x04, 0x0b, 0x08, 0x00, 0x09, 0x00, 0x00, 0x00
        /*0020*/ 	.byte	0x00, 0x00, 0x00, 0x00


//--------------------- .nv.info._Z14multiplySharedPffi --------------------------
	.section	.nv.info._Z14multiplySharedPffi,"",@"SHT_CUDA_INFO"
	.sectionflags	@""
	.align	4


	//----- nvinfo : EIATTR_CUDA_API_VERSION
	.align		4
        /*0000*/ 	.byte	0x04, 0x37
        /*0002*/ 	.short	(.L_13 - .L_12)
.L_12:
        /*0004*/ 	.word	0x00000082


	//----- nvinfo : EIATTR_KPARAM_INFO
	.align		4
.L_13:
        /*0008*/ 	.byte	0x04, 0x17
        /*000a*/ 	.short	(.L_15 - .L_14)
.L_14:
        /*000c*/ 	.word	0x00000000
        /*0010*/ 	.short	0x0002
        /*0012*/ 	.short	0x000c
        /*0014*/ 	.byte	0x00, 0xf0, 0x11, 0x00


	//----- nvinfo : EIATTR_KPARAM_INFO
	.align		4
.L_15:
        /*0018*/ 	.byte	0x04, 0x17
        /*001a*/ 	.short	(.L_17 - .L_16)
.L_16:
        /*001c*/ 	.word	0x00000000
        /*0020*/ 	.short	0x0001
        /*0022*/ 	.short	0x0008
        /*0024*/ 	.byte	0x00, 0xf0, 0x11, 0x00


	//----- nvinfo : EIATTR_KPARAM_INFO
	.align		4
.L_17:
        /*0028*/ 	.byte	0x04, 0x17
        /*002a*/ 	.short	(.L_19 - .L_18)
.L_18:
        /*002c*/ 	.word	0x00000000
        /*0030*/ 	.short	0x0000
        /*0032*/ 	.short	0x0000
        /*0034*/ 	.byte	0x00, 0xf5, 0x21, 0x00


	//----- nvinfo : EIATTR_SPARSE_MMA_MASK
	.align		4
.L_19:
        /*0038*/ 	.byte	0x03, 0x50
        /*003a*/ 	.short	0x0000


	//----- nvinfo : EIATTR_MAXREG_COUNT
	.align		4
        /*003c*/ 	.byte	0x03, 0x1b
        /*003e*/ 	.short	0x00ff


	//----- nvinfo : EIATTR_NUM_BARRIERS
	.align		4
        /*0040*/ 	.byte	0x02, 0x4c
        /*0042*/ 	.byte	0x01
	.zero		1


	//----- nvinfo : EIATTR_MERCURY_ISA_VERSION
	.align		4
        /*0044*/ 	.byte	0x03, 0x5f
        /*0046*/ 	.short	0x0101


	//----- nvinfo : EIATTR_VRC_CTA_INIT_COUNT
	.align		4
        /*0048*/ 	.byte	0x02, 0x4a
	.zero		1
	.zero		1


	//----- nvinfo : EIATTR_EXIT_INSTR_OFFSETS
	.align		4
        /*004c*/ 	.byte	0x04, 0x1c
        /*004e*/ 	.short	(.L_21 - .L_20)


	//   ....[0]....
.L_20:
        /*0050*/ 	.word	0x00000160


	//   ....[1]....
        /*0054*/ 	.word	0x00000190


	//----- nvinfo : EIATTR_CBANK_PARAM_SIZE
	.align		4
.L_21:
        /*0058*/ 	.byte	0x03, 0x19
        /*005a*/ 	.short	0x0010


	//----- nvinfo : EIATTR_PARAM_CBANK
	.align		4
        /*005c*/ 	.byte	0x04, 0x0a
        /*005e*/ 	.short	(.L_23 - .L_22)
	.align		4
.L_22:
        /*0060*/ 	.word	index@(.nv.constant0._Z14multiplySharedPffi)
        /*0064*/ 	.short	0x0380
        /*0066*/ 	.short	0x0010


	//----- nvinfo : EIATTR_SW_WAR
	.align		4
.L_23:
        /*0068*/ 	.byte	0x04, 0x36
        /*006a*/ 	.short	(.L_25 - .L_24)
.L_24:
        /*006c*/ 	.word	0x00000008
.L_25:


//--------------------- .nv.info._Z14multiplyGlobalPffi --------------------------
	.section	.nv.info._Z14multiplyGlobalPffi,"",@"SHT_CUDA_INFO"
	.sectionflags	@""
	.align	4


	//----- nvinfo : EIATTR_CUDA_API_VERSION
	.align		4
        /*0000*/ 	.byte	0x04, 0x37
        /*0002*/ 	.short	(.L_27 - .L_26)
.L_26:
        /*0004*/ 	.word	0x00000082


	//----- nvinfo : EIATTR_KPARAM_INFO
	.align		4
.L_27:
        /*0008*/ 	.byte	0x04, 0x17
        /*000a*/ 	.short	(.L_29 - .L_28)
.L_28:
        /*000c*/ 	.word	0x00000000
        /*0010*/ 	.short	0x0002
        /*0012*/ 	.short	0x000c
        /*0014*/ 	.byte	0x00, 0xf0, 0x11, 0x00


	//----- nvinfo : EIATTR_KPARAM_INFO
	.align		4
.L_29:
        /*0018*/ 	.byte	0x04, 0x17
        /*001a*/ 	.short	(.L_31 - .L_30)
.L_30:
        /*001c*/ 	.word	0x00000000
        /*0020*/ 	.short	0x0001
        /*0022*/ 	.short	0x0008
        /*0024*/ 	.byte	0x00, 0xf0, 0x11, 0x00


	//----- nvinfo : EIATTR_KPARAM_INFO
	.align		4
.L_31:
        /*0028*/ 	.byte	0x04, 0x17
        /*002a*/ 	.short	(.L_33 - .L_32)
.L_32:
        /*002c*/ 	.word	0x00000000
        /*0030*/ 	.short	0x0000
        /*0032*/ 	.short	0x0000
        /*0034*/ 	.byte	0x00, 0xf5, 0x21, 0x00


	//----- nvinfo : EIATTR_SPARSE_MMA_MASK
	.align		4
.L_33:
        /*0038*/ 	.byte	0x03, 0x50
        /*003a*/ 	.short	0x0000


	//----- nvinfo : EIATTR_MAXREG_COUNT
	.align		4
        /*003c*/ 	.byte	0x03, 0x1b
        /*003e*/ 	.short	0x00ff


	//----- nvinfo : EIATTR_MERCURY_ISA_VERSION
	.align		4
        /*0040*/ 	.byte	0x03, 0x5f
        /*0042*/ 	.short	0x0101


	//----- nvinfo : EIATTR_VRC_CTA_INIT_COUNT
	.align		4
        /*0044*/ 	.byte	0x02, 0x4a
	.zero		1
	.zero		1


	//----- nvinfo : EIATTR_EXIT_INSTR_OFFSETS
	.align		4
        /*0048*/ 	.byte	0x04, 0x1c
        /*004a*/ 	.short	(.L_35 - .L_34)


	//   ....[0]....
.L_34:
        /*004c*/ 	.word	0x00000070


	//   ....[1]....
        /*0050*/ 	.word	0x000000f0


	//----- nvinfo : EIATTR_CBANK_PARAM_SIZE
	.align		4
.L_35:
        /*0054*/ 	.byte	0x03, 0x19
        /*0056*/ 	.short	0x0010


	//----- nvinfo : EIATTR_PARAM_CBANK
	.align		4
        /*0058*/ 	.byte	0x04, 0x0a
        /*005a*/ 	.short	(.L_37 - .L_36)
	.align		4
.L_36:
        /*005c*/ 	.word	index@(.nv.constant0._Z14multiplyGlobalPffi)
        /*0060*/ 	.short	0x0380
        /*0062*/ 	.short	0x0010


	//----- nvinfo : EIATTR_SW_WAR
	.align		4
.L_37:
        /*0064*/ 	.byte	0x04, 0x36
        /*0066*/ 	.short	(.L_39 - .L_38)
.L_38:
        /*0068*/ 	.word	0x00000008
.L_39:


//--------------------- .nv.callgraph             --------------------------
	.section	.nv.callgraph,"",@"SHT_CUDA_CALLGRAPH"
	.align	4
	.sectionentsize	8
	.align		4
        /*0000*/ 	.word	0x00000000
	.align		4
        /*0004*/ 	.word	0xffffffff
	.align		4
        /*0008*/ 	.word	0x00000000
	.align		4
        /*000c*/ 	.word	0xfffffffe
	.align		4
        /*0010*/ 	.word	0x00000000
	.align		4
        /*0014*/ 	.word	0xfffffffd
	.align		4
        /*0018*/ 	.word	0x00000000
	.align		4
        /*001c*/ 	.word	0xfffffffc


//--------------------- .text._Z14multiplySharedPffi --------------------------
	.section	.text._Z14multiplySharedPffi,"ax",@progbits
	.align	128
        .global         _Z14multiplySharedPffi
        .type           _Z14multiplySharedPffi,@function
        .size           _Z14multiplySharedPffi,(.L_x_2 - _Z14multiplySharedPffi)
        .other          _Z14multiplySharedPffi,@"STO_CUDA_ENTRY STV_DEFAULT"
_Z14multiplySharedPffi:
.text._Z14multiplySharedPffi:
[----:B------:R-:W-:Y:S01]  /*0000*/  LDC R1, c[0x0][0x37c] ;  /* 0x0000df00ff017b82 */ /* 0x000fe20000000800 */
[----:B------:R-:W0:Y:S07]  /*0010*/  S2R R0, SR_TID.X ;  /* 0x0000000000007919 */ /* 0x000e2e0000002100 */
[----:B------:R-:W0:Y:S01]  /*0020*/  S2UR UR4, SR_CTAID.X ;  /* 0x00000000000479c3 */ /* 0x000e220000002500 */
[----:B------:R-:W1:Y:S01]  /*0030*/  LDCU UR5, c[0x0][0x38c] ;  /* 0x00007180ff0577ac */ /* 0x000e620008000800 */
[----:B------:R-:W2:Y:S06]  /*0040*/  LDCU.64 UR6, c[0x0][0x358] ;  /* 0x00006b00ff0677ac */ /* 0x000eac0008000a00 */
[----:B------:R-:W0:Y:S08]  /*0050*/  LDC R5, c[0x0][0x360] ;  /* 0x0000d800ff057b82 */ /* 0x000e300000000800 */
[----:B------:R-:W3:Y:S01]  /*0060*/  LDC.64 R2, c[0x0][0x380] ;  /* 0x0000e000ff027b82 */ /* 0x000ee20000000a00 */
[----:B0-----:R-:W-:-:S05]  /*0070*/  IMAD R5, R5, UR4, R0 ;  /* 0x0000000405057c24 */ /* 0x001fca000f8e0200 */
[C---:B-1----:R-:W-:Y:S01]  /*0080*/  ISETP.GE.AND P0, PT, R5.reuse, UR5, PT ;  /* 0x0000000505007c0c */ /* 0x042fe2000bf06270 */
[----:B---3--:R-:W-:-:S12]  /*0090*/  IMAD.WIDE R2, R5, 0x4, R2 ;  /* 0x0000000405027825 */ /* 0x008fd800078e0202 */
[----:B--2---:R-:W2:Y:S01]  /*00a0*/  @!P0 LDG.E R5, desc[UR6][R2.64] ;  /* 0x0000000602058981 */ /* 0x004ea2000c1e1900 */
[----:B------:R-:W0:Y:S01]  /*00b0*/  S2UR UR5, SR_CgaCtaId ;  /* 0x00000000000579c3 */ /* 0x000e220000008800 */
[----:B------:R-:W-:-:S07]  /*00c0*/  UMOV UR4, 0x400 ;  /* 0x0000040000047882 */ /* 0x000fce0000000000 */
[----:B------:R-:W1:Y:S01]  /*00d0*/  @!P0 LDC R7, c[0x0][0x388] ;  /* 0x0000e200ff078b82 */ /* 0x000e620000000800 */
[----:B0-----:R-:W-:-:S06]  /*00e0*/  ULEA UR4, UR5, UR4, 0x18 ;  /* 0x0000000405047291 */ /* 0x001fcc000f8ec0ff */
[----:B------:R-:W-:-:S05]  /*00f0*/  LEA R0, R0, UR4, 0x2 ;  /* 0x0000000400007c11 */ /* 0x000fca000f8e10ff */
[----:B--2---:R-:W-:Y:S01]  /*0100*/  @!P0 STS [R0], R5 ;  /* 0x0000000500008388 */ /* 0x004fe20000000800 */
[----:B------:R-:W-:Y:S06]  /*0110*/  BAR.SYNC.DEFER_BLOCKING 0x0 ;  /* 0x0000000000007b1d */ /* 0x000fec0000010000 */
[----:B------:R-:W1:Y:S02]  /*0120*/  @!P0 LDS R4, [R0] ;  /* 0x0000000000048984 */ /* 0x000e640000000800 */
[----:B-1----:R-:W-:-:S05]  /*0130*/  @!P0 FMUL R7, R4, R7 ;  /* 0x0000000704078220 */ /* 0x002fca0000400000 */
[----:B------:R0:W-:Y:S01]  /*0140*/  @!P0 STS [R0], R7 ;  /* 0x0000000700008388 */ /* 0x0001e20000000800 */
[----:B------:R-:W-:Y:S06]  /*0150*/  BAR.SYNC.DEFER_BLOCKING 0x0 ;  /* 0x0000000000007b1d */ /* 0x000fec0000010000 */
[----:B------:R-:W-:Y:S05]  /*0160*/  @P0 EXIT ;  /* 0x000000000000094d */ /* 0x000fea0003800000 */
[----:B------:R-:W1:Y:S04]  /*0170*/  LDS R5, [R0] ;  /* 0x0000000000057984 */ /* 0x000e680000000800 */
[----:B-1----:R-:W-:Y:S01]  /*0180*/  STG.E desc[UR6][R2.64], R5 ;  /* 0x0000000502007986 */ /* 0x002fe2000c101906 */
[----:B------:R-:W-:Y:S05]  /*0190*/  EXIT ;  /* 0x000000000000794d */ /* 0x000fea0003800000 */
.L_x_0:
[----:B------:R-:W-:-:S00]  /*01a0*/  BRA `(.L_x_0) ;  /* 0xfffffffc00fc7947 */ /* 0x000fc0000383ffff */
[----:B------:R-:W-:-:S00]  /*01b0*/  NOP ;  /* 0x0000000000007918 */ /* 0x000fc00000000000 */
        /* <DEDUP_REMOVED lines=12> */
.L_x_2:


//--------------------- .text._Z14multiplyGlobalPffi --------------------------
	.section	.text._Z14multiplyGlobalPffi,"ax",@progbits
	.align	128
        .global         _Z14multiplyGlobalPffi
        .type           _Z14multiplyGlobalPffi,@function
        .size           _Z14multiplyGlobalPffi,(.L_x_3 - _Z14multiplyGlobalPffi)
        .other          _Z14multiplyGlobalPffi,@"STO_CUDA_ENTRY STV_DEFAULT"
_Z14multiplyGlobalPffi:
.text._Z14multiplyGlobalPffi:
[----:B------:R-:W-:Y:S01]  /*0000*/  LDC R1, c[0x0][0x37c] ;  /* 0x0000df00ff017b82 */ /* 0x000fe20000000800 */
[----:B------:R-:W0:Y:S07]  /*0010*/  S2R R0, SR_TID.X ;  /* 0x0000000000007919 */ /* 0x000e2e0000002100 */
[----:B------:R-:W0:Y:S01]  /*0020*/  S2UR UR4, SR_CTAID.X ;  /* 0x00000000000479c3 */ /* 0x000e220000002500 */
[----:B------:R-:W1:Y:S07]  /*0030*/  LDCU UR5, c[0x0][0x38c] ;  /* 0x00007180ff0577ac */ /* 0x000e6e0008000800 */
[----:B------:R-:W0:Y:S02]  /*0040*/  LDC R5, c[0x0][0x360] ;  /* 0x0000d800ff057b82 */ /* 0x000e240000000800 */
[----:B0-----:R-:W-:-:S05]  /*0050*/  IMAD R5, R5, UR4, R0 ;  /* 0x0000000405057c24 */ /* 0x001fca000f8e0200 */
[----:B-1----:R-:W-:-:S13]  /*0060*/  ISETP.GE.AND P0, PT, R5, UR5, PT ;  /* 0x0000000505007c0c */ /* 0x002fda000bf06270 */
[----:B------:R-:W-:Y:S05]  /*0070*/  @P0 EXIT ;  /* 0x000000000000094d */ /* 0x000fea0003800000 */
[----:B------:R-:W0:Y:S01]  /*0080*/  LDC.64 R2, c[0x0][0x380] ;  /* 0x0000e000ff027b82 */ /* 0x000e220000000a00 */
[----:B------:R-:W1:Y:S01]  /*0090*/  LDCU.64 UR4, c[0x0][0x358] ;  /* 0x00006b00ff0477ac */ /* 0x000e620008000a00 */
[----:B------:R-:W2:Y:S01]  /*00a0*/  LDCU UR6, c[0x0][0x388] ;  /* 0x00007100ff0677ac */ /* 0x000ea20008000800 */
[----:B0-----:R-:W-:-:S05]  /*00b0*/  IMAD.WIDE R2, R5, 0x4, R2 ;  /* 0x0000000405027825 */ /* 0x001fca00078e0202 */
[----:B-1----:R-:W2:Y:S02]  /*00c0*/  LDG.E R0, desc[UR4][R2.64] ;  /* 0x0000000402007981 */ /* 0x002ea4000c1e1900 */
[----:B--2---:R-:W-:-:S05]  /*00d0*/  FMUL R5, R0, UR6 ;  /* 0x0000000600057c20 */ /* 0x004fca0008400000 */
[----:B------:R-:W-:Y:S01]  /*00e0*/  STG.E desc[UR4][R2.64], R5 ;  /* 0x0000000502007986 */ /* 0x000fe2000c101904 */
[----:B------:R-:W-:Y:S05]  /*00f0*/  EXIT ;  /* 0x000000000000794d */ /* 0x000fea0003800000 */
.L_x_1:
        /* <DEDUP_REMOVED lines=16> */
.L_x_3:


//--------------------- .nv.shared._Z14multiplySharedPffi --------------------------
	.section	.nv.shared._Z14multiplySharedPffi,"aw",@nobits
	.sectionflags	@""
	.align	4
.nv.shared._Z14multiplySharedPffi:
	.zero		2048


//--------------------- .nv.shared.reserved.0     --------------------------
	.section	.nv.shared.reserved.0,"aw",@nobits
	.weak		__nv_reservedSMEM_offset_0_alias
	.size		__nv_reservedSMEM_offset_0_alias, 0, 64
	.other		__nv_reservedSMEM_offset_0_alias,@"STO_CUDA_RESERVED_SHARED STV_DEFAULT"
__nv_reservedSMEM_offset_0_alias:
	.zero		0
	.zero		64


//--------------------- .nv.constant0._Z14multiplySharedPffi --------------------------
	.section	.nv.constant0._Z14multiplySharedPffi,"a",@progbits
	.sectionflags	@""
	.align	4
.nv.constant0._Z14multiplySharedPffi:
	.zero		912


//--------------------- .nv.constant0._Z14multiplyGlobalPffi --------------------------
	.section	.nv.constant0._Z14multiplyGlobalPffi,"a",@progbits
	.sectionflags	@""
	.align	4
.nv.constant0._Z14multiplyGlobalPffi:
	.zero		912


//--------------------- SYMBOLS --------------------------

	.type		.nv.reservedSmem.offset0,@object
	.size		.nv.reservedSmem.offset0,0x4
	.type		.nv.reservedSmem.cap,@object
	.size		.nv.reservedSmem.cap,0x4
